//
// Generated by NVIDIA NVVM Compiler
//
// Compiler Build ID: CL-36424714
// Cuda compilation tools, release 13.0, V13.0.88
// Based on NVVM 20.0.0
//

.version 9.0
.target sm_100
.address_size 64

	// .globl	_Z7mat_addPfS_S_i

.visible .entry _Z7mat_addPfS_S_i(
	.param .u64 .ptr .align 1 _Z7mat_addPfS_S_i_param_0,
	.param .u64 .ptr .align 1 _Z7mat_addPfS_S_i_param_1,
	.param .u64 .ptr .align 1 _Z7mat_addPfS_S_i_param_2,
	.param .u32 _Z7mat_addPfS_S_i_param_3
)
{
	.reg .pred 	%p<12>;
	.reg .b32 	%r<31>;
	.reg .b32 	%f<76>;
	.reg .b64 	%rd<65>;

	ld.param.u64 	%rd9, [_Z7mat_addPfS_S_i_param_0];
	ld.param.u64 	%rd10, [_Z7mat_addPfS_S_i_param_1];
	ld.param.u64 	%rd11, [_Z7mat_addPfS_S_i_param_2];
	ld.param.u32 	%r15, [_Z7mat_addPfS_S_i_param_3];
	cvta.to.global.u64 	%rd1, %rd11;
	cvta.to.global.u64 	%rd2, %rd10;
	cvta.to.global.u64 	%rd3, %rd9;
	mov.u32 	%r16, %ctaid.x;
	mov.u32 	%r17, %ntid.x;
	mov.u32 	%r18, %tid.x;
	mad.lo.s32 	%r1, %r16, %r17, %r18;
	setp.ge.s32 	%p1, %r1, %r15;
	setp.lt.s32 	%p2, %r15, 1;
	or.pred  	%p3, %p1, %p2;
	@%p3 bra 	$L__BB0_12;
	and.b32  	%r2, %r15, 7;
	setp.lt.u32 	%p4, %r15, 8;
	mov.b32 	%r29, 0;
	@%p4 bra 	$L__BB0_4;
	and.b32  	%r29, %r15, 2147483640;
	neg.s32 	%r27, %r29;
	mul.wide.u32 	%rd4, %r15, 12;
	mul.wide.u32 	%rd5, %r15, 16;
	mul.wide.u32 	%rd6, %r15, 20;
	mul.wide.u32 	%rd7, %r15, 24;
	mul.wide.u32 	%rd8, %r15, 28;
	mul.wide.u32 	%rd16, %r15, 4;
	shl.b32 	%r21, %r15, 3;
	mov.u32 	%r26, %r1;
$L__BB0_3:
	.pragma "nounroll";
	mul.wide.s32 	%rd12, %r26, 4;
	add.s64 	%rd13, %rd1, %rd12;
	add.s64 	%rd14, %rd2, %rd12;
	add.s64 	%rd15, %rd3, %rd12;
	ld.global.f32 	%f1, [%rd15];
	ld.global.f32 	%f2, [%rd14];
	add.f32 	%f3, %f1, %f2;
	ld.global.f32 	%f4, [%rd13];
	add.f32 	%f5, %f4, %f3;
	st.global.f32 	[%rd13], %f5;
	add.s64 	%rd17, %rd15, %rd16;
	ld.global.f32 	%f6, [%rd17];
	add.s64 	%rd18, %rd14, %rd16;
	ld.global.f32 	%f7, [%rd18];
	add.f32 	%f8, %f6, %f7;
	add.s64 	%rd19, %rd13, %rd16;
	ld.global.f32 	%f9, [%rd19];
	add.f32 	%f10, %f9, %f8;
	st.global.f32 	[%rd19], %f10;
	mul.wide.u32 	%rd20, %r15, 8;
	add.s64 	%rd21, %rd15, %rd20;
	ld.global.f32 	%f11, [%rd21];
	add.s64 	%rd22, %rd14, %rd20;
	ld.global.f32 	%f12, [%rd22];
	add.f32 	%f13, %f11, %f12;
	add.s64 	%rd23, %rd13, %rd20;
	ld.global.f32 	%f14, [%rd23];
	add.f32 	%f15, %f14, %f13;
	st.global.f32 	[%rd23], %f15;
	add.s64 	%rd24, %rd15, %rd4;
	ld.global.f32 	%f16, [%rd24];
	add.s64 	%rd25, %rd14, %rd4;
	ld.global.f32 	%f17, [%rd25];
	add.f32 	%f18, %f16, %f17;
	add.s64 	%rd26, %rd13, %rd4;
	ld.global.f32 	%f19, [%rd26];
	add.f32 	%f20, %f19, %f18;
	st.global.f32 	[%rd26], %f20;
	add.s64 	%rd27, %rd15, %rd5;
	ld.global.f32 	%f21, [%rd27];
	add.s64 	%rd28, %rd14, %rd5;
	ld.global.f32 	%f22, [%rd28];
	add.f32 	%f23, %f21, %f22;
	add.s64 	%rd29, %rd13, %rd5;
	ld.global.f32 	%f24, [%rd29];
	add.f32 	%f25, %f24, %f23;
	st.global.f32 	[%rd29], %f25;
	add.s64 	%rd30, %rd15, %rd6;
	ld.global.f32 	%f26, [%rd30];
	add.s64 	%rd31, %rd14, %rd6;
	ld.global.f32 	%f27, [%rd31];
	add.f32 	%f28, %f26, %f27;
	add.s64 	%rd32, %rd13, %rd6;
	ld.global.f32 	%f29, [%rd32];
	add.f32 	%f30, %f29, %f28;
	st.global.f32 	[%rd32], %f30;
	add.s64 	%rd33, %rd15, %rd7;
	ld.global.f32 	%f31, [%rd33];
	add.s64 	%rd34, %rd14, %rd7;
	ld.global.f32 	%f32, [%rd34];
	add.f32 	%f33, %f31, %f32;
	add.s64 	%rd35, %rd13, %rd7;
	ld.global.f32 	%f34, [%rd35];
	add.f32 	%f35, %f34, %f33;
	st.global.f32 	[%rd35], %f35;
	add.s64 	%rd36, %rd15, %rd8;
	ld.global.f32 	%f36, [%rd36];
	add.s64 	%rd37, %rd14, %rd8;
	ld.global.f32 	%f37, [%rd37];
	add.f32 	%f38, %f36, %f37;
	add.s64 	%rd38, %rd13, %rd8;
	ld.global.f32 	%f39, [%rd38];
	add.f32 	%f40, %f39, %f38;
	st.global.f32 	[%rd38], %f40;
	add.s32 	%r27, %r27, 8;
	add.s32 	%r26, %r26, %r21;
	setp.ne.s32 	%p5, %r27, 0;
	@%p5 bra 	$L__BB0_3;
$L__BB0_4:
	setp.eq.s32 	%p6, %r2, 0;
	@%p6 bra 	$L__BB0_12;
	and.b32  	%r10, %r15, 3;
	setp.lt.u32 	%p7, %r2, 4;
	@%p7 bra 	$L__BB0_7;
	mad.lo.s32 	%r22, %r29, %r15, %r1;
	mul.wide.s32 	%rd39, %r22, 4;
	add.s64 	%rd40, %rd3, %rd39;
	ld.global.f32 	%f41, [%rd40];
	add.s64 	%rd41, %rd2, %rd39;
	ld.global.f32 	%f42, [%rd41];
	add.f32 	%f43, %f41, %f42;
	add.s64 	%rd42, %rd1, %rd39;
	ld.global.f32 	%f44, [%rd42];
	add.f32 	%f45, %f44, %f43;
	st.global.f32 	[%rd42], %f45;
	mul.wide.u32 	%rd43, %r15, 4;
	add.s64 	%rd44, %rd40, %rd43;
	ld.global.f32 	%f46, [%rd44];
	add.s64 	%rd45, %rd41, %rd43;
	ld.global.f32 	%f47, [%rd45];
	add.f32 	%f48, %f46, %f47;
	add.s64 	%rd46, %rd42, %rd43;
	ld.global.f32 	%f49, [%rd46];
	add.f32 	%f50, %f49, %f48;
	st.global.f32 	[%rd46], %f50;
	add.s64 	%rd47, %rd44, %rd43;
	ld.global.f32 	%f51, [%rd47];
	add.s64 	%rd48, %rd45, %rd43;
	ld.global.f32 	%f52, [%rd48];
	add.f32 	%f53, %f51, %f52;
	add.s64 	%rd49, %rd46, %rd43;
	ld.global.f32 	%f54, [%rd49];
	add.f32 	%f55, %f54, %f53;
	st.global.f32 	[%rd49], %f55;
	add.s64 	%rd50, %rd47, %rd43;
	ld.global.f32 	%f56, [%rd50];
	add.s64 	%rd51, %rd48, %rd43;
	ld.global.f32 	%f57, [%rd51];
	add.f32 	%f58, %f56, %f57;
	add.s64 	%rd52, %rd49, %rd43;
	ld.global.f32 	%f59, [%rd52];
	add.f32 	%f60, %f59, %f58;
	st.global.f32 	[%rd52], %f60;
	add.s32 	%r29, %r29, 4;
$L__BB0_7:
	setp.eq.s32 	%p8, %r10, 0;
	@%p8 bra 	$L__BB0_12;
	setp.eq.s32 	%p9, %r10, 1;
	@%p9 bra 	$L__BB0_10;
	mad.lo.s32 	%r23, %r29, %r15, %r1;
	mul.wide.s32 	%rd53, %r23, 4;
	add.s64 	%rd54, %rd3, %rd53;
	ld.global.f32 	%f61, [%rd54];
	add.s64 	%rd55, %rd2, %rd53;
	ld.global.f32 	%f62, [%rd55];
	add.f32 	%f63, %f61, %f62;
	add.s64 	%rd56, %rd1, %rd53;
	ld.global.f32 	%f64, [%rd56];
	add.f32 	%f65, %f64, %f63;
	st.global.f32 	[%rd56], %f65;
	mul.wide.u32 	%rd57, %r15, 4;
	add.s64 	%rd58, %rd54, %rd57;
	ld.global.f32 	%f66, [%rd58];
	add.s64 	%rd59, %rd55, %rd57;
	ld.global.f32 	%f67, [%rd59];
	add.f32 	%f68, %f66, %f67;
	add.s64 	%rd60, %rd56, %rd57;
	ld.global.f32 	%f69, [%rd60];
	add.f32 	%f70, %f69, %f68;
	st.global.f32 	[%rd60], %f70;
	add.s32 	%r29, %r29, 2;
$L__BB0_10:
	and.b32  	%r24, %r15, 1;
	setp.eq.b32 	%p10, %r24, 1;
	not.pred 	%p11, %p10;
	@%p11 bra 	$L__BB0_12;
	mad.lo.s32 	%r25, %r29, %r15, %r1;
	mul.wide.s32 	%rd61, %r25, 4;
	add.s64 	%rd62, %rd3, %rd61;
	ld.global.f32 	%f71, [%rd62];
	add.s64 	%rd63, %rd2, %rd61;
	ld.global.f32 	%f72, [%rd63];
	add.f32 	%f73, %f71, %f72;
	add.s64 	%rd64, %rd1, %rd61;
	ld.global.f32 	%f74, [%rd64];
	add.f32 	%f75, %f74, %f73;
	st.global.f32 	[%rd64], %f75;
$L__BB0_12:
	ret;

}


// ===== COMPILED SASS (sm_100) =====

	.target	sm_100

	.elftype	@"ET_EXEC"


//--------------------- .note.nv.tkinfo           --------------------------
	.section	.note.nv.tkinfo,"",@"SHT_NOTE"
	.sectionflags	@"SHF_NOTE_NV_TKINFO"
	.tkinfo
        /*0018*/ 	.word	0x00000002
        /*0030*/ 	.string	""
        /*0030*/ 	.string	"ptxas"
        /*0030*/ 	.string	"Cuda compilation tools, release 13.0, V13.0.88"
        /*0030*/ 	.string	"Build cuda_13.0.r13.0/compiler.36424714_0"
        /*0030*/ 	.string	"-arch sm_100 -m 64 "



//--------------------- .note.nv.cuinfo           --------------------------
	.section	.note.nv.cuinfo,"",@"SHT_NOTE"
	.sectionflags	@"SHF_NOTE_NV_CUINFO"
        /*0018*/ 	.short	0x0002
        /*001a*/ 	.short	0x0064
        /*001c*/ 	.short	0x0082
	.zero		2


//--------------------- .nv.info                  --------------------------
	.section	.nv.info,"",@"SHT_CUDA_INFO"
	.align	4


	//----- nvinfo : EIATTR_REGCOUNT
	.align		4
        /*0000*/ 	.byte	0x04, 0x2f
        /*0002*/ 	.short	(.L_1 - .L_0)
	.align		4
.L_0:
        /*0004*/ 	.word	index@(_Z7mat_addPfS_S_i)
        /*0008*/ 	.word	0x00000020


	//----- nvinfo : EIATTR_FRAME_SIZE
	.align		4
.L_1:
        /*000c*/ 	.byte	0x04, 0x11
        /*000e*/ 	.short	(.L_3 - .L_2)
	.align		4
.L_2:
        /*0010*/ 	.word	index@(_Z7mat_addPfS_S_i)
        /*0014*/ 	.word	0x00000000


	//----- nvinfo : EIATTR_MIN_STACK_SIZE
	.align		4
.L_3:
        /*0018*/ 	.byte	0x04, 0x12
        /*001a*/ 	.short	(.L_5 - .L_4)
	.align		4
.L_4:
        /*001c*/ 	.word	index@(_Z7mat_addPfS_S_i)
        /*0020*/ 	.word	0x00000000
.L_5:


//--------------------- .nv.compat                --------------------------
	.section	.nv.compat,"",@"SHT_CUDA_COMPAT_INFO"
	.align	4
        /*0000*/ 	.byte	0x02, 0x09, 0x00, 0x00, 0x02, 0x02, 0x01, 0x00, 0x02, 0x05, 0x05, 0x00, 0x03, 0x07, 0x01, 0x01
        /*0010*/ 	.byte	0x02, 0x03, 0x00, 0x00, 0x02, 0x06, 0x01, 0x00, 0x04, 0x0b, 0x08, 0x00, 0x09, 0x00, 0x00, 0x00
        /*0020*/ 	.byte	0x00, 0x00, 0x00, 0x00


//--------------------- .nv.info._Z7mat_addPfS_S_i --------------------------
	.section	.nv.info._Z7mat_addPfS_S_i,"",@"SHT_CUDA_INFO"
	.sectionflags	@""
	.align	4


	//----- nvinfo : EIATTR_CUDA_API_VERSION
	.align		4
        /*0000*/ 	.byte	0x04, 0x37
        /*0002*/ 	.short	(.L_7 - .L_6)
.L_6:
        /*0004*/ 	.word	0x00000082


	//----- nvinfo : EIATTR_KPARAM_INFO
	.align		4
.L_7:
        /*0008*/ 	.byte	0x04, 0x17
        /*000a*/ 	.short	(.L_9 - .L_8)
.L_8:
        /*000c*/ 	.word	0x00000000
        /*0010*/ 	.short	0x0003
        /*0012*/ 	.short	0x0018
        /*0014*/ 	.byte	0x00, 0xf0, 0x11, 0x00


	//----- nvinfo : EIATTR_KPARAM_INFO
	.align		4
.L_9:
        /*0018*/ 	.byte	0x04, 0x17
        /*001a*/ 	.short	(.L_11 - .L_10)
.L_10:
        /*001c*/ 	.word	0x00000000
        /*0020*/ 	.short	0x0002
        /*0022*/ 	.short	0x0010
        /*0024*/ 	.byte	0x00, 0xf5, 0x21, 0x00


	//----- nvinfo : EIATTR_KPARAM_INFO
	.align		4
.L_11:
        /*0028*/ 	.byte	0x04, 0x17
        /*002a*/ 	.short	(.L_13 - .L_12)
.L_12:
        /*002c*/ 	.word	0x00000000
        /*0030*/ 	.short	0x0001
        /*0032*/ 	.short	0x0008
        /*0034*/ 	.byte	0x00, 0xf5, 0x21, 0x00


	//----- nvinfo : EIATTR_KPARAM_INFO
	.align		4
.L_13:
        /*0038*/ 	.byte	0x04, 0x17
        /*003a*/ 	.short	(.L_15 - .L_14)
.L_14:
        /*003c*/ 	.word	0x00000000
        /*0040*/ 	.short	0x0000
        /*0042*/ 	.short	0x0000
        /*0044*/ 	.byte	0x00, 0xf5, 0x21, 0x00


	//----- nvinfo : EIATTR_SPARSE_MMA_MASK
	.align		4
.L_15:
        /*0048*/ 	.byte	0x03, 0x50
        /*004a*/ 	.short	0x0000


	//----- nvinfo : EIATTR_MAXREG_COUNT
	.align		4
        /*004c*/ 	.byte	0x03, 0x1b
        /*004e*/ 	.short	0x00ff


	//----- nvinfo : EIATTR_MERCURY_ISA_VERSION
	.align		4
        /*0050*/ 	.byte	0x03, 0x5f
        /*0052*/ 	.short	0x0101


	//----- nvinfo : EIATTR_VRC_CTA_INIT_COUNT
	.align		4
        /*0054*/ 	.byte	0x02, 0x4a
	.zero		1
	.zero		1


	//----- nvinfo : EIATTR_EXIT_INSTR_OFFSETS
	.align		4
        /*0058*/ 	.byte	0x04, 0x1c
        /*005a*/ 	.short	(.L_17 - .L_16)


	//   ....[0]....
.L_16:
        /*005c*/ 	.word	0x00000080


	//   ....[1]....
        /*0060*/ 	.word	0x00000610


	//   ....[2]....
        /*0064*/ 	.word	0x000008f0


	//   ....[3]....
        /*0068*/ 	.word	0x00000ab0


	//   ....[4]....
        /*006c*/ 	.word	0x00000b90


	//----- nvinfo : EIATTR_CBANK_PARAM_SIZE
	.align		4
.L_17:
        /*0070*/ 	.byte	0x03, 0x19
        /*0072*/ 	.short	0x001c


	//----- nvinfo : EIATTR_PARAM_CBANK
	.align		4
        /*0074*/ 	.byte	0x04, 0x0a
        /*0076*/ 	.short	(.L_19 - .L_18)
	.align		4
.L_18:
        /*0078*/ 	.word	index@(.nv.constant0._Z7mat_addPfS_S_i)
        /*007c*/ 	.short	0x0380
        /*007e*/ 	.short	0x001c


	//----- nvinfo : EIATTR_SW_WAR
	.align		4
.L_19:
        /*0080*/ 	.byte	0x04, 0x36
        /*0082*/ 	.short	(.L_21 - .L_20)
.L_20:
        /*0084*/ 	.word	0x00000008
.L_21:


//--------------------- .nv.callgraph             --------------------------
	.section	.nv.callgraph,"",@"SHT_CUDA_CALLGRAPH"
	.align	4
	.sectionentsize	8
	.align		4
        /*0000*/ 	.word	0x00000000
	.align		4
        /*0004*/ 	.word	0xffffffff
	.align		4
        /*0008*/ 	.word	0x00000000
	.align		4
        /*000c*/ 	.word	0xfffffffe
	.align		4
        /*0010*/ 	.word	0x00000000
	.align		4
        /*0014*/ 	.word	0xfffffffd
	.align		4
        /*0018*/ 	.word	0x00000000
	.align		4
        /*001c*/ 	.word	0xfffffffc


//--------------------- .text._Z7mat_addPfS_S_i   --------------------------
	.section	.text._Z7mat_addPfS_S_i,"ax",@progbits
	.align	128
        .global         _Z7mat_addPfS_S_i
        .type           _Z7mat_addPfS_S_i,@function
        .size           _Z7mat_addPfS_S_i,(.L_x_5 - _Z7mat_addPfS_S_i)
        .other          _Z7mat_addPfS_S_i,@"STO_CUDA_ENTRY STV_DEFAULT"
_Z7mat_addPfS_S_i:
.text._Z7mat_addPfS_S_i:
[----:B------:R-:W-:Y:S01]  /*0000*/  LDC R1, c[0x0][0x37c] ;  /* 0x0000df00ff017b82 */ /* 0x000fe20000000800 */
[----:B------:R-:W0:Y:S07]  /*0010*/  S2R R3, SR_TID.X ;  /* 0x0000000000037919 */ /* 0x000e2e0000002100 */
[----:B------:R-:W0:Y:S08]  /*0020*/  S2UR UR4, SR_CTAID.X ;  /* 0x00000000000479c3 */ /* 0x000e300000002500 */
[----:B------:R-:W0:Y:S08]  /*0030*/  LDC R0, c[0x0][0x360] ;  /* 0x0000d800ff007b82 */ /* 0x000e300000000800 */
[----:B------:R-:W1:Y:S01]  /*0040*/  LDC R9, c[0x0][0x398] ;  /* 0x0000e600ff097b82 */ /* 0x000e620000000800 */
[----:B0-----:R-:W-:Y:S01]  /*0050*/  IMAD R0, R0, UR4, R3 ;  /* 0x0000000400007c24 */ /* 0x001fe2000f8e0203 */
[----:B-1----:R-:W-:-:S04]  /*0060*/  ISETP.GE.AND P0, PT, R9, 0x1, PT ;  /* 0x000000010900780c */ /* 0x002fc80003f06270 */
[----:B------:R-:W-:-:S13]  /*0070*/  ISETP.GE.OR P0, PT, R0, R9, !P0 ;  /* 0x000000090000720c */ /* 0x000fda0004706670 */
[----:B------:R-:W-:Y:S05]  /*0080*/  @P0 EXIT ;  /* 0x000000000000094d */ /* 0x000fea0003800000 */
[C---:B------:R-:W-:Y:S01]  /*0090*/  ISETP.GE.U32.AND P1, PT, R9.reuse, 0x8, PT ;  /* 0x000000080900780c */ /* 0x040fe20003f26070 */
[----:B------:R-:W0:Y:S01]  /*00a0*/  LDCU.64 UR4, c[0x0][0x358] ;  /* 0x00006b00ff0477ac */ /* 0x000e220008000a00 */
[----:B------:R-:W-:Y:S01]  /*00b0*/  LOP3.LUT R22, R9, 0x7, RZ, 0xc0, !PT ;  /* 0x0000000709167812 */ /* 0x000fe200078ec0ff */
[----:B------:R-:W-:-:S03]  /*00c0*/  HFMA2 R8, -RZ, RZ, 0, 0 ;  /* 0x00000000ff087431 */ /* 0x000fc600000001ff */
[----:B------:R-:W-:-:S07]  /*00d0*/  ISETP.NE.AND P0, PT, R22, RZ, PT ;  /* 0x000000ff1600720c */ /* 0x000fce0003f05270 */
[----:B------:R-:W-:Y:S06]  /*00e0*/  @!P1 BRA `(.L_x_0) ;  /* 0x0000000400489947 */ /* 0x000fec0003800000 */
[----:B------:R-:W-:Y:S02]  /*00f0*/  LOP3.LUT R8, R9, 0x7ffffff8, RZ, 0xc0, !PT ;  /* 0x7ffffff809087812 */ /* 0x000fe400078ec0ff */
[----:B------:R-:W-:Y:S02]  /*0100*/  MOV R10, R0 ;  /* 0x00000000000a7202 */ /* 0x000fe40000000f00 */
[----:B------:R-:W-:-:S07]  /*0110*/  IADD3 R11, PT, PT, -R8, RZ, RZ ;  /* 0x000000ff080b7210 */ /* 0x000fce0007ffe1ff */
.L_x_1:
[----:B------:R-:W1:Y:S08]  /*0120*/  LDC.64 R2, c[0x0][0x388] ;  /* 0x0000e200ff027b82 */ /* 0x000e700000000a00 */
[----:B--2---:R-:W2:Y:S08]  /*0130*/  LDC.64 R6, c[0x0][0x380] ;  /* 0x0000e000ff067b82 */ /* 0x004eb00000000a00 */
[----:B------:R-:W3:Y:S01]  /*0140*/  LDC.64 R4, c[0x0][0x390] ;  /* 0x0000e400ff047b82 */ /* 0x000ee20000000a00 */
[----:B-1----:R-:W-:-:S05]  /*0150*/  IMAD.WIDE R2, R10, 0x4, R2 ;  /* 0x000000040a027825 */ /* 0x002fca00078e0202 */
[----:B0-----:R-:W4:Y:S01]  /*0160*/  LDG.E R13, desc[UR4][R2.64] ;  /* 0x00000004020d7981 */ /* 0x001f22000c1e1900 */
[----:B--2---:R-:W-:-:S05]  /*0170*/  IMAD.WIDE R6, R10, 0x4, R6 ;  /* 0x000000040a067825 */ /* 0x004fca00078e0206 */
[----:B------:R-:W4:Y:S01]  /*0180*/  LDG.E R12, desc[UR4][R6.64] ;  /* 0x00000004060c7981 */ /* 0x000f22000c1e1900 */
[----:B---3--:R-:W-:-:S05]  /*0190*/  IMAD.WIDE R4, R10, 0x4, R4 ;  /* 0x000000040a047825 */ /* 0x008fca00078e0204 */
[----:B------:R-:W2:Y:S01]  /*01a0*/  LDG.E R15, desc[UR4][R4.64] ;  /* 0x00000004040f7981 */ /* 0x000ea2000c1e1900 */
[----:B------:R-:W-:-:S04]  /*01b0*/  IMAD.WIDE.U32 R18, R9, 0x4, R6 ;  /* 0x0000000409127825 */ /* 0x000fc800078e0006 */
[----:B------:R-:W-:-:S04]  /*01c0*/  IMAD.WIDE.U32 R20, R9, 0x4, R2 ;  /* 0x0000000409147825 */ /* 0x000fc800078e0002 */
[----:B----4-:R-:W-:-:S04]  /*01d0*/  FADD R12, R12, R13 ;  /* 0x0000000d0c0c7221 */ /* 0x010fc80000000000 */
[----:B--2---:R-:W-:Y:S01]  /*01e0*/  FADD R23, R12, R15 ;  /* 0x0000000f0c177221 */ /* 0x004fe20000000000 */
[----:B------:R-:W-:-:S04]  /*01f0*/  IMAD.WIDE.U32 R12, R9, 0x4, R4 ;  /* 0x00000004090c7825 */ /* 0x000fc800078e0004 */
[----:B------:R0:W-:Y:S04]  /*0200*/  STG.E desc[UR4][R4.64], R23 ;  /* 0x0000001704007986 */ /* 0x0001e8000c101904 */
[----:B------:R-:W2:Y:S04]  /*0210*/  LDG.E R18, desc[UR4][R18.64] ;  /* 0x0000000412127981 */ /* 0x000ea8000c1e1900 */
[----:B------:R-:W2:Y:S04]  /*0220*/  LDG.E R21, desc[UR4][R20.64] ;  /* 0x0000000414157981 */ /* 0x000ea8000c1e1900 */
[----:B------:R-:W3:Y:S01]  /*0230*/  LDG.E R15, desc[UR4][R12.64] ;  /* 0x000000040c0f7981 */ /* 0x000ee2000c1e1900 */
[----:B------:R-:W-:-:S04]  /*0240*/  IMAD.WIDE.U32 R24, R9, 0x8, R6 ;  /* 0x0000000809187825 */ /* 0x000fc800078e0006 */
[----:B------:R-:W-:-:S04]  /*0250*/  IMAD.WIDE.U32 R16, R9, 0x8, R2 ;  /* 0x0000000809107825 */ /* 0x000fc800078e0002 */
[----:B--2---:R-:W-:-:S04]  /*0260*/  FADD R14, R18, R21 ;  /* 0x00000015120e7221 */ /* 0x004fc80000000000 */
[----:B---3--:R-:W-:Y:S01]  /*0270*/  FADD R29, R14, R15 ;  /* 0x0000000f0e1d7221 */ /* 0x008fe20000000000 */
[----:B------:R-:W-:-:S04]  /*0280*/  IMAD.WIDE.U32 R14, R9, 0x8, R4 ;  /* 0x00000008090e7825 */ /* 0x000fc800078e0004 */
[----:B------:R1:W-:Y:S04]  /*0290*/  STG.E desc[UR4][R12.64], R29 ;  /* 0x0000001d0c007986 */ /* 0x0003e8000c101904 */
[----:B------:R-:W2:Y:S04]  /*02a0*/  LDG.E R24, desc[UR4][R24.64] ;  /* 0x0000000418187981 */ /* 0x000ea8000c1e1900 */
[----:B------:R-:W2:Y:S04]  /*02b0*/  LDG.E R17, desc[UR4][R16.64] ;  /* 0x0000000410117981 */ /* 0x000ea8000c1e1900 */
[----:B------:R-:W0:Y:S01]  /*02c0*/  LDG.E R19, desc[UR4][R14.64] ;  /* 0x000000040e137981 */ /* 0x000e22000c1e1900 */
[----:B------:R-:W-:-:S04]  /*02d0*/  IMAD.WIDE.U32 R26, R9, 0xc, R6 ;  /* 0x0000000c091a7825 */ /* 0x000fc800078e0006 */
[----:B------:R-:W-:-:S04]  /*02e0*/  IMAD.WIDE.U32 R20, R9, 0xc, R2 ;  /* 0x0000000c09147825 */ /* 0x000fc800078e0002 */
[----:B--2---:R-:W-:-:S04]  /*02f0*/  FADD R18, R24, R17 ;  /* 0x0000001118127221 */ /* 0x004fc80000000000 */
[----:B0-----:R-:W-:Y:S01]  /*0300*/  FADD R23, R18, R19 ;  /* 0x0000001312177221 */ /* 0x001fe20000000000 */
[----:B------:R-:W-:-:S04]  /*0310*/  IMAD.WIDE.U32 R18, R9, 0xc, R4 ;  /* 0x0000000c09127825 */ /* 0x000fc800078e0004 */
[----:B------:R0:W-:Y:S04]  /*0320*/  STG.E desc[UR4][R14.64], R23 ;  /* 0x000000170e007986 */ /* 0x0001e8000c101904 */
[----:B------:R-:W2:Y:S04]  /*0330*/  LDG.E R26, desc[UR4][R26.64] ;  /* 0x000000041a1a7981 */ /* 0x000ea8000c1e1900 */
[----:B------:R-:W2:Y:S04]  /*0340*/  LDG.E R21, desc[UR4][R20.64] ;  /* 0x0000000414157981 */ /* 0x000ea8000c1e1900 */
[----:B-1----:R-:W3:Y:S01]  /*0350*/  LDG.E R13, desc[UR4][R18.64] ;  /* 0x00000004120d7981 */ /* 0x002ee2000c1e1900 */
        /* <DEDUP_REMOVED lines=8> */
[----:B0-----:R-:W3:Y:S01]  /*03e0*/  LDG.E R15, desc[UR4][R12.64] ;  /* 0x000000040c0f7981 */ /* 0x001ee2000c1e1900 */
        /* <DEDUP_REMOVED lines=8> */
[----:B-1----:R-:W3:Y:S01]  /*0470*/  LDG.E R19, desc[UR4][R14.64] ;  /* 0x000000040e137981 */ /* 0x002ee2000c1e1900 */
[----:B------:R-:W-:-:S04]  /*0480*/  IMAD.WIDE.U32 R24, R9, 0x18, R6 ;  /* 0x0000001809187825 */ /* 0x000fc800078e0006 */
[----:B--2---:R-:W-:-:S04]  /*0490*/  FADD R16, R26, R21 ;  /* 0x000000151a107221 */ /* 0x004fc80000000000 */
[----:B---3--:R-:W-:Y:S01]  /*04a0*/  FADD R29, R16, R19 ;  /* 0x00000013101d7221 */ /* 0x008fe20000000000 */
[----:B------:R-:W-:-:S04]  /*04b0*/  IMAD.WIDE.U32 R18, R9, 0x18, R2 ;  /* 0x0000001809127825 */ /* 0x000fc800078e0002 */
[----:B------:R1:W-:Y:S01]  /*04c0*/  STG.E desc[UR4][R14.64], R29 ;  /* 0x0000001d0e007986 */ /* 0x0003e2000c101904 */
[----:B------:R-:W-:-:S03]  /*04d0*/  IMAD.WIDE.U32 R16, R9, 0x18, R4 ;  /* 0x0000001809107825 */ /* 0x000fc600078e0004 */
[----:B------:R-:W2:Y:S04]  /*04e0*/  LDG.E R24, desc[UR4][R24.64] ;  /* 0x0000000418187981 */ /* 0x000ea8000c1e1900 */
[----:B------:R-:W2:Y:S04]  /*04f0*/  LDG.E R19, desc[UR4][R18.64] ;  /* 0x0000000412137981 */ /* 0x000ea8000c1e1900 */
[----:B0-----:R-:W3:Y:S01]  /*0500*/  LDG.E R13, desc[UR4][R16.64] ;  /* 0x00000004100d7981 */ /* 0x001ee2000c1e1900 */
[----:B------:R-:W-:-:S04]  /*0510*/  IMAD.WIDE.U32 R6, R9, 0x1c, R6 ;  /* 0x0000001c09067825 */ /* 0x000fc800078e0006 */
[----:B------:R-:W-:-:S04]  /*0520*/  IMAD.WIDE.U32 R2, R9, 0x1c, R2 ;  /* 0x0000001c09027825 */ /* 0x000fc800078e0002 */
[----:B------:R-:W-:-:S04]  /*0530*/  IMAD.WIDE.U32 R4, R9, 0x1c, R4 ;  /* 0x0000001c09047825 */ /* 0x000fc800078e0004 */
[----:B--2---:R-:W-:-:S04]  /*0540*/  FADD R12, R24, R19 ;  /* 0x00000013180c7221 */ /* 0x004fc80000000000 */
[----:B---3--:R-:W-:-:S05]  /*0550*/  FADD R13, R12, R13 ;  /* 0x0000000d0c0d7221 */ /* 0x008fca0000000000 */
[----:B------:R2:W-:Y:S04]  /*0560*/  STG.E desc[UR4][R16.64], R13 ;  /* 0x0000000d10007986 */ /* 0x0005e8000c101904 */
[----:B------:R-:W3:Y:S04]  /*0570*/  LDG.E R6, desc[UR4][R6.64] ;  /* 0x0000000406067981 */ /* 0x000ee8000c1e1900 */
[----:B------:R-:W3:Y:S04]  /*0580*/  LDG.E R3, desc[UR4][R2.64] ;  /* 0x0000000402037981 */ /* 0x000ee8000c1e1900 */
[----:B-1----:R-:W4:Y:S01]  /*0590*/  LDG.E R15, desc[UR4][R4.64] ;  /* 0x00000004040f7981 */ /* 0x002f22000c1e1900 */
[----:B------:R-:W-:-:S04]  /*05a0*/  IADD3 R11, PT, PT, R11, 0x8, RZ ;  /* 0x000000080b0b7810 */ /* 0x000fc80007ffe0ff */
[----:B------:R-:W-:Y:S02]  /*05b0*/  ISETP.NE.AND P1, PT, R11, RZ, PT ;  /* 0x000000ff0b00720c */ /* 0x000fe40003f25270 */
[----:B------:R-:W-:Y:S01]  /*05c0*/  LEA R10, R9, R10, 0x3 ;  /* 0x0000000a090a7211 */ /* 0x000fe200078e18ff */
[----:B---3--:R-:W-:-:S04]  /*05d0*/  FADD R12, R6, R3 ;  /* 0x00000003060c7221 */ /* 0x008fc80000000000 */
[----:B----4-:R-:W-:-:S05]  /*05e0*/  FADD R15, R12, R15 ;  /* 0x0000000f0c0f7221 */ /* 0x010fca0000000000 */
[----:B------:R2:W-:Y:S01]  /*05f0*/  STG.E desc[UR4][R4.64], R15 ;  /* 0x0000000f04007986 */ /* 0x0005e2000c101904 */
[----:B------:R-:W-:Y:S05]  /*0600*/  @P1 BRA `(.L_x_1) ;  /* 0xfffffff800c41947 */ /* 0x000fea000383ffff */
.L_x_0:
[----:B0-----:R-:W-:Y:S05]  /*0610*/  @!P0 EXIT ;  /* 0x000000000000894d */ /* 0x001fea0003800000 */
[----:B------:R-:W-:Y:S02]  /*0620*/  ISETP.GE.U32.AND P0, PT, R22, 0x4, PT ;  /* 0x000000041600780c */ /* 0x000fe40003f06070 */
[----:B------:R-:W-:-:S04]  /*0630*/  LOP3.LUT R18, R9, 0x3, RZ, 0xc0, !PT ;  /* 0x0000000309127812 */ /* 0x000fc800078ec0ff */
[----:B------:R-:W-:-:S07]  /*0640*/  ISETP.NE.AND P1, PT, R18, RZ, PT ;  /* 0x000000ff1200720c */ /* 0x000fce0003f25270 */
[----:B------:R-:W-:Y:S06]  /*0650*/  @!P0 BRA `(.L_x_2) ;  /* 0x0000000000a48947 */ /* 0x000fec0003800000 */
[----:B--2---:R-:W0:Y:S01]  /*0660*/  LDC.64 R4, c[0x0][0x380] ;  /* 0x0000e000ff047b82 */ /* 0x004e220000000a00 */
[----:B------:R-:W-:-:S07]  /*0670*/  IMAD R7, R8, R9, R0 ;  /* 0x0000000908077224 */ /* 0x000fce00078e0200 */
[----:B------:R-:W1:Y:S08]  /*0680*/  LDC.64 R2, c[0x0][0x388] ;  /* 0x0000e200ff027b82 */ /* 0x000e700000000a00 */
[----:B------:R-:W2:Y:S01]  /*0690*/  LDC.64 R12, c[0x0][0x390] ;  /* 0x0000e400ff0c7b82 */ /* 0x000ea20000000a00 */
[----:B0-----:R-:W-:-:S05]  /*06a0*/  IMAD.WIDE R4, R7, 0x4, R4 ;  /* 0x0000000407047825 */ /* 0x001fca00078e0204 */
[----:B------:R-:W3:Y:S01]  /*06b0*/  LDG.E R6, desc[UR4][R4.64] ;  /* 0x0000000404067981 */ /* 0x000ee2000c1e1900 */
[----:B-1----:R-:W-:-:S04]  /*06c0*/  IMAD.WIDE R2, R7, 0x4, R2 ;  /* 0x0000000407027825 */ /* 0x002fc800078e0202 */
[----:B--2---:R-:W-:Y:S02]  /*06d0*/  IMAD.WIDE R12, R7, 0x4, R12 ;  /* 0x00000004070c7825 */ /* 0x004fe400078e020c */
[----:B------:R-:W3:Y:S04]  /*06e0*/  LDG.E R7, desc[UR4][R2.64] ;  /* 0x0000000402077981 */ /* 0x000ee8000c1e1900 */
[----:B------:R-:W2:Y:S01]  /*06f0*/  LDG.E R11, desc[UR4][R12.64] ;  /* 0x000000040c0b7981 */ /* 0x000ea2000c1e1900 */
[----:B------:R-:W-:-:S04]  /*0700*/  IMAD.WIDE.U32 R14, R9, 0x4, R12 ;  /* 0x00000004090e7825 */ /* 0x000fc800078e000c */
[----:B---3--:R-:W-:-:S04]  /*0710*/  FADD R6, R6, R7 ;  /* 0x0000000706067221 */ /* 0x008fc80000000000 */
[----:B--2---:R-:W-:Y:S01]  /*0720*/  FADD R19, R6, R11 ;  /* 0x0000000b06137221 */ /* 0x004fe20000000000 */
[----:B------:R-:W-:-:S04]  /*0730*/  IMAD.WIDE.U32 R10, R9, 0x4, R4 ;  /* 0x00000004090a7825 */ /* 0x000fc800078e0004 */
[C---:B------:R-:W-:Y:S01]  /*0740*/  IMAD.WIDE.U32 R6, R9.reuse, 0x4, R2 ;  /* 0x0000000409067825 */ /* 0x040fe200078e0002 */
[----:B------:R0:W-:Y:S04]  /*0750*/  STG.E desc[UR4][R12.64], R19 ;  /* 0x000000130c007986 */ /* 0x0001e8000c101904 */
[----:B------:R-:W2:Y:S04]  /*0760*/  LDG.E R16, desc[UR4][R10.64] ;  /* 0x000000040a107981 */ /* 0x000ea8000c1e1900 */
[----:B------:R-:W2:Y:S04]  /*0770*/  LDG.E R17, desc[UR4][R6.64] ;  /* 0x0000000406117981 */ /* 0x000ea8000c1e1900 */
[----:B------:R-:W3:Y:S01]  /*0780*/  LDG.E R5, desc[UR4][R14.64] ;  /* 0x000000040e057981 */ /* 0x000ee2000c1e1900 */
[----:B------:R-:W-:-:S04]  /*0790*/  IMAD.WIDE.U32 R2, R9, 0x4, R6 ;  /* 0x0000000409027825 */ /* 0x000fc800078e0006 */
[----:B--2---:R-:W-:-:S04]  /*07a0*/  FADD R16, R16, R17 ;  /* 0x0000001110107221 */ /* 0x004fc80000000000 */
[----:B---3--:R-:W-:Y:S01]  /*07b0*/  FADD R21, R16, R5 ;  /* 0x0000000510157221 */ /* 0x008fe20000000000 */
[----:B------:R-:W-:-:S04]  /*07c0*/  IMAD.WIDE.U32 R4, R9, 0x4, R10 ;  /* 0x0000000409047825 */ /* 0x000fc800078e000a */
[----:B------:R1:W-:Y:S01]  /*07d0*/  STG.E desc[UR4][R14.64], R21 ;  /* 0x000000150e007986 */ /* 0x0003e2000c101904 */
[----:B------:R-:W-:-:S03]  /*07e0*/  IMAD.WIDE.U32 R16, R9, 0x4, R14 ;  /* 0x0000000409107825 */ /* 0x000fc600078e000e */
[----:B0-----:R-:W2:Y:S04]  /*07f0*/  LDG.E R12, desc[UR4][R4.64] ;  /* 0x00000004040c7981 */ /* 0x001ea8000c1e1900 */
        /* <DEDUP_REMOVED lines=10> */
[----:B------:R-:W3:Y:S01]  /*08a0*/  LDG.E R5, desc[UR4][R12.64] ;  /* 0x000000040c057981 */ /* 0x000ee2000c1e1900 */
[----:B------:R-:W-:Y:S01]  /*08b0*/  IADD3 R8, PT, PT, R8, 0x4, RZ ;  /* 0x0000000408087810 */ /* 0x000fe20007ffe0ff */
[----:B--2---:R-:W-:-:S04]  /*08c0*/  FADD R2, R6, R11 ;  /* 0x0000000b06027221 */ /* 0x004fc80000000000 */
[----:B---3--:R-:W-:-:S05]  /*08d0*/  FADD R5, R2, R5 ;  /* 0x0000000502057221 */ /* 0x008fca0000000000 */
[----:B------:R1:W-:Y:S02]  /*08e0*/  STG.E desc[UR4][R12.64], R5 ;  /* 0x000000050c007986 */ /* 0x0003e4000c101904 */
.L_x_2:
[----:B------:R-:W-:Y:S05]  /*08f0*/  @!P1 EXIT ;  /* 0x000000000000994d */ /* 0x000fea0003800000 */
[----:B------:R-:W-:Y:S02]  /*0900*/  ISETP.NE.AND P0, PT, R18, 0x1, PT ;  /* 0x000000011200780c */ /* 0x000fe40003f05270 */
[----:B------:R-:W-:-:S04]  /*0910*/  LOP3.LUT R2, R9, 0x1, RZ, 0xc0, !PT ;  /* 0x0000000109027812 */ /* 0x000fc800078ec0ff */
[----:B------:R-:W-:-:S07]  /*0920*/  ISETP.NE.U32.AND P1, PT, R2, 0x1, PT ;  /* 0x000000010200780c */ /* 0x000fce0003f25070 */
[----:B------:R-:W-:Y:S06]  /*0930*/  @!P0 BRA `(.L_x_3) ;  /* 0x00000000005c8947 */ /* 0x000fec0003800000 */
[----:B------:R-:W0:Y:S01]  /*0940*/  LDC.64 R2, c[0x0][0x380] ;  /* 0x0000e000ff027b82 */ /* 0x000e220000000a00 */
[----:B------:R-:W-:-:S07]  /*0950*/  IMAD R11, R8, R9, R0 ;  /* 0x00000009080b7224 */ /* 0x000fce00078e0200 */
[----:B-12---:R-:W1:Y:S08]  /*0960*/  LDC.64 R4, c[0x0][0x388] ;  /* 0x0000e200ff047b82 */ /* 0x006e700000000a00 */
        /* <DEDUP_REMOVED lines=11> */
[----:B------:R-:W-:Y:S01]  /*0a20*/  IMAD.WIDE.U32 R12, R9, 0x4, R4 ;  /* 0x00000004090c7825 */ /* 0x000fe200078e0004 */
[----:B------:R0:W-:Y:S04]  /*0a30*/  STG.E desc[UR4][R6.64], R17 ;  /* 0x0000001106007986 */ /* 0x0001e8000c101904 */
[----:B------:R-:W2:Y:S04]  /*0a40*/  LDG.E R10, desc[UR4][R10.64] ;  /* 0x000000040a0a7981 */ /* 0x000ea8000c1e1900 */
[----:B------:R-:W2:Y:S04]  /*0a50*/  LDG.E R13, desc[UR4][R12.64] ;  /* 0x000000040c0d7981 */ /* 0x000ea8000c1e1900 */
[----:B------:R-:W3:Y:S01]  /*0a60*/  LDG.E R3, desc[UR4][R14.64] ;  /* 0x000000040e037981 */ /* 0x000ee2000c1e1900 */
[----:B------:R-:W-:Y:S01]  /*0a70*/  IADD3 R8, PT, PT, R8, 0x2, RZ ;  /* 0x0000000208087810 */ /* 0x000fe20007ffe0ff */
[----:B--2---:R-:W-:-:S04]  /*0a80*/  FADD R2, R10, R13 ;  /* 0x0000000d0a027221 */ /* 0x004fc80000000000 */
[----:B---3--:R-:W-:-:S05]  /*0a90*/  FADD R3, R2, R3 ;  /* 0x0000000302037221 */ /* 0x008fca0000000000 */
[----:B------:R0:W-:Y:S02]  /*0aa0*/  STG.E desc[UR4][R14.64], R3 ;  /* 0x000000030e007986 */ /* 0x0001e4000c101904 */
.L_x_3:
[----:B------:R-:W-:Y:S05]  /*0ab0*/  @P1 EXIT ;  /* 0x000000000000194d */ /* 0x000fea0003800000 */
[----:B0-----:R-:W0:Y:S01]  /*0ac0*/  LDC.64 R2, c[0x0][0x380] ;  /* 0x0000e000ff027b82 */ /* 0x001e220000000a00 */
[----:B------:R-:W-:-:S07]  /*0ad0*/  IMAD R9, R8, R9, R0 ;  /* 0x0000000908097224 */ /* 0x000fce00078e0200 */
[----:B-12---:R-:W1:Y:S08]  /*0ae0*/  LDC.64 R4, c[0x0][0x388] ;  /* 0x0000e200ff047b82 */ /* 0x006e700000000a00 */
[----:B------:R-:W2:Y:S01]  /*0af0*/  LDC.64 R6, c[0x0][0x390] ;  /* 0x0000e400ff067b82 */ /* 0x000ea20000000a00 */
[----:B0-----:R-:W-:-:S06]  /*0b00*/  IMAD.WIDE R2, R9, 0x4, R2 ;  /* 0x0000000409027825 */ /* 0x001fcc00078e0202 */
[----:B------:R-:W3:Y:S01]  /*0b10*/  LDG.E R2, desc[UR4][R2.64] ;  /* 0x0000000402027981 */ /* 0x000ee2000c1e1900 */
[----:B-1----:R-:W-:-:S06]  /*0b20*/  IMAD.WIDE R4, R9, 0x4, R4 ;  /* 0x0000000409047825 */ /* 0x002fcc00078e0204 */
[----:B------:R-:W3:Y:S01]  /*0b30*/  LDG.E R5, desc[UR4][R4.64] ;  /* 0x0000000404057981 */ /* 0x000ee2000c1e1900 */
[----:B--2---:R-:W-:-:S05]  /*0b40*/  IMAD.WIDE R6, R9, 0x4, R6 ;  /* 0x0000000409067825 */ /* 0x004fca00078e0206 */
[----:B------:R-:W2:Y:S01]  /*0b50*/  LDG.E R9, desc[UR4][R6.64] ;  /* 0x0000000406097981 */ /* 0x000ea2000c1e1900 */
[----:B---3--:R-:W-:-:S04]  /*0b60*/  FADD R0, R2, R5 ;  /* 0x0000000502007221 */ /* 0x008fc80000000000 */
[----:B--2---:R-:W-:-:S05]  /*0b70*/  FADD R9, R0, R9 ;  /* 0x0000000900097221 */ /* 0x004fca0000000000 */
[----:B------:R-:W-:Y:S01]  /*0b80*/  STG.E desc[UR4][R6.64], R9 ;  /* 0x0000000906007986 */ /* 0x000fe2000c101904 */
[----:B------:R-:W-:Y:S05]  /*0b90*/  EXIT ;  /* 0x000000000000794d */ /* 0x000fea0003800000 */
.L_x_4:
[----:B------:R-:W-:-:S00]  /*0ba0*/  BRA `(.L_x_4) ;  /* 0xfffffffc00fc7947 */ /* 0x000fc0000383ffff */
[----:B------:R-:W-:-:S00]  /*0bb0*/  NOP ;  /* 0x0000000000007918 */ /* 0x000fc00000000000 */
        /* <DEDUP_REMOVED lines=12> */
.L_x_5:


//--------------------- .nv.shared.reserved.0     --------------------------
	.section	.nv.shared.reserved.0,"aw",@nobits
	.weak		__nv_reservedSMEM_offset_0_alias
	.size		__nv_reservedSMEM_offset_0_alias, 0, 64
	.other		__nv_reservedSMEM_offset_0_alias,@"STO_CUDA_RESERVED_SHARED STV_DEFAULT"
__nv_reservedSMEM_offset_0_alias:
	.zero		0
	.zero		64


//--------------------- .nv.constant0._Z7mat_addPfS_S_i --------------------------
	.section	.nv.constant0._Z7mat_addPfS_S_i,"a",@progbits
	.sectionflags	@""
	.align	4
.nv.constant0._Z7mat_addPfS_S_i:
	.zero		924


//--------------------- SYMBOLS --------------------------

	.type		.nv.reservedSmem.offset0,@object
	.size		.nv.reservedSmem.offset0,0x4
